	.headerflags	@"EF_CUDA_TEXMODE_UNIFIED EF_CUDA_64BIT_ADDRESS EF_CUDA_ACCELERATORS EF_CUDA_SM90 EF_CUDA_VIRTUAL_SM(EF_CUDA_SM90)"
	.elftype	@"ET_EXEC"


//--------------------- .nv.info                  --------------------------
	.section	.nv.info,"",@"SHT_CUDA_INFO"
	.align	4


	//----- nvinfo : EIATTR_REGCOUNT
	.align		4
        /*0000*/ 	.byte	0x04, 0x2f
        /*0002*/ 	.short	(.L_2 - .L_1)
	.align		4
.L_1:
        /*0004*/ 	.word	index@(triton_red_fused__to_copy_add_mean_mul_pow_rsqrt_8)
        /*0008*/ 	.word	0x00000020


	//----- nvinfo : EIATTR_MIN_STACK_SIZE
	.align		4
.L_2:
        /*000c*/ 	.byte	0x04, 0x12
        /*000e*/ 	.short	(.L_4 - .L_3)
	.align		4
.L_3:
        /*0010*/ 	.word	index@(triton_red_fused__to_copy_add_mean_mul_pow_rsqrt_8)
        /*0014*/ 	.word	0x00000000


	//----- nvinfo : EIATTR_FRAME_SIZE
	.align		4
.L_4:
        /*0018*/ 	.byte	0x04, 0x11
        /*001a*/ 	.short	(.L_6 - .L_5)
	.align		4
.L_5:
        /*001c*/ 	.word	index@(triton_red_fused__to_copy_add_mean_mul_pow_rsqrt_8)
        /*0020*/ 	.word	0x00000000


	//----- nvinfo : EIATTR_MIN_STACK_SIZE
	.align		4
.L_6:
        /*0024*/ 	.byte	0x04, 0x12
        /*0026*/ 	.short	(.L_8 - .L_7)
	.align		4
.L_7:
        /*0028*/ 	.word	index@(triton_red_fused__to_copy_add_mean_mul_pow_rsqrt_8)
        /*002c*/ 	.word	0x00000000
.L_8:


//--------------------- .nv.info.triton_red_fused__to_copy_add_mean_mul_pow_rsqrt_8 --------------------------
	.section	.nv.info.triton_red_fused__to_copy_add_mean_mul_pow_rsqrt_8,"",@"SHT_CUDA_INFO"
	.sectionflags	@""
	.align	4


	//----- nvinfo : EIATTR_CUDA_API_VERSION
	.align		4
        /*0000*/ 	.byte	0x04, 0x37
        /*0002*/ 	.short	(.L_10 - .L_9)
.L_9:
        /*0004*/ 	.word	0x0000007c


	//----- nvinfo : EIATTR_KPARAM_INFO
	.align		4
.L_10:
        /*0008*/ 	.byte	0x04, 0x17
        /*000a*/ 	.short	(.L_12 - .L_11)
.L_11:
        /*000c*/ 	.word	0x00000000
        /*0010*/ 	.short	0x0008
        /*0012*/ 	.short	0x0038
        /*0014*/ 	.byte	0x00, 0xf4, 0x21, 0x00


	//----- nvinfo : EIATTR_KPARAM_INFO
	.align		4
.L_12:
        /*0018*/ 	.byte	0x04, 0x17
        /*001a*/ 	.short	(.L_14 - .L_13)
.L_13:
        /*001c*/ 	.word	0x00000000
        /*0020*/ 	.short	0x0007
        /*0022*/ 	.short	0x0034
        /*0024*/ 	.byte	0x00, 0xf0, 0x11, 0x00


	//----- nvinfo : EIATTR_KPARAM_INFO
	.align		4
.L_14:
        /*0028*/ 	.byte	0x04, 0x17
        /*002a*/ 	.short	(.L_16 - .L_15)
.L_15:
        /*002c*/ 	.word	0x00000000
        /*0030*/ 	.short	0x0006
        /*0032*/ 	.short	0x0030
        /*0034*/ 	.byte	0x00, 0xf0, 0x11, 0x00


	//----- nvinfo : EIATTR_KPARAM_INFO
	.align		4
.L_16:
        /*0038*/ 	.byte	0x04, 0x17
        /*003a*/ 	.short	(.L_18 - .L_17)
.L_17:
        /*003c*/ 	.word	0x00000000
        /*0040*/ 	.short	0x0005
        /*0042*/ 	.short	0x0028
        /*0044*/ 	.byte	0x00, 0xf4, 0x21, 0x00


	//----- nvinfo : EIATTR_KPARAM_INFO
	.align		4
.L_18:
        /*0048*/ 	.byte	0x04, 0x17
        /*004a*/ 	.short	(.L_20 - .L_19)
.L_19:
        /*004c*/ 	.word	0x00000000
        /*0050*/ 	.short	0x0004
        /*0052*/ 	.short	0x0020
        /*0054*/ 	.byte	0x00, 0xf4, 0x21, 0x00


	//----- nvinfo : EIATTR_KPARAM_INFO
	.align		4
.L_20:
        /*0058*/ 	.byte	0x04, 0x17
        /*005a*/ 	.short	(.L_22 - .L_21)
.L_21:
        /*005c*/ 	.word	0x00000000
        /*0060*/ 	.short	0x0003
        /*0062*/ 	.short	0x0018
        /*0064*/ 	.byte	0x00, 0xf4, 0x21, 0x00


	//----- nvinfo : EIATTR_KPARAM_INFO
	.align		4
.L_22:
        /*0068*/ 	.byte	0x04, 0x17
        /*006a*/ 	.short	(.L_24 - .L_23)
.L_23:
        /*006c*/ 	.word	0x00000000
        /*0070*/ 	.short	0x0002
        /*0072*/ 	.short	0x0010
        /*0074*/ 	.byte	0x00, 0xf4, 0x21, 0x00


	//----- nvinfo : EIATTR_KPARAM_INFO
	.align		4
.L_24:
        /*0078*/ 	.byte	0x04, 0x17
        /*007a*/ 	.short	(.L_26 - .L_25)
.L_25:
        /*007c*/ 	.word	0x00000000
        /*0080*/ 	.short	0x0001
        /*0082*/ 	.short	0x0008
        /*0084*/ 	.byte	0x00, 0xf4, 0x21, 0x00


	//----- nvinfo : EIATTR_KPARAM_INFO
	.align		4
.L_26:
        /*0088*/ 	.byte	0x04, 0x17
        /*008a*/ 	.short	(.L_28 - .L_27)
.L_27:
        /*008c*/ 	.word	0x00000000
        /*0090*/ 	.short	0x0000
        /*0092*/ 	.short	0x0000
        /*0094*/ 	.byte	0x00, 0xf4, 0x21, 0x00


	//----- nvinfo : EIATTR_SPARSE_MMA_MASK
	.align		4
.L_28:
        /*0098*/ 	.byte	0x03, 0x50
        /*009a*/ 	.short	0x0000


	//----- nvinfo : EIATTR_MAXREG_COUNT
	.align		4
        /*009c*/ 	.byte	0x03, 0x1b
        /*009e*/ 	.short	0x00ff


	//----- nvinfo : EIATTR_COOP_GROUP_MASK_REGIDS
	.align		4
        /*00a0*/ 	.byte	0x04, 0x29
        /*00a2*/ 	.short	(.L_30 - .L_29)


	//   ....[0]....
.L_29:
        /*00a4*/ 	.word	0xffffffff


	//   ....[1]....
        /*00a8*/ 	.word	0xffffffff


	//   ....[2]....
        /*00ac*/ 	.word	0xffffffff


	//   ....[3]....
        /*00b0*/ 	.word	0xffffffff


	//----- nvinfo : EIATTR_COOP_GROUP_INSTR_OFFSETS
	.align		4
.L_30:
        /*00b4*/ 	.byte	0x04, 0x28
        /*00b6*/ 	.short	(.L_32 - .L_31)


	//   ....[0]....
.L_31:
        /*00b8*/ 	.word	0x00000450


	//   ....[1]....
        /*00bc*/ 	.word	0x000004b0


	//   ....[2]....
        /*00c0*/ 	.word	0x000004f0


	//   ....[3]....
        /*00c4*/ 	.word	0x00000550


	//----- nvinfo : EIATTR_EXIT_INSTR_OFFSETS
	.align		4
.L_32:
        /*00c8*/ 	.byte	0x04, 0x1c
        /*00ca*/ 	.short	(.L_34 - .L_33)


	//   ....[0]....
.L_33:
        /*00cc*/ 	.word	0x00000870


	//----- nvinfo : EIATTR_REQNTID
	.align		4
.L_34:
        /*00d0*/ 	.byte	0x04, 0x10
        /*00d2*/ 	.short	(.L_36 - .L_35)
.L_35:
        /*00d4*/ 	.word	0x00000040
        /*00d8*/ 	.word	0x00000001
        /*00dc*/ 	.word	0x00000001


	//----- nvinfo : EIATTR_CBANK_PARAM_SIZE
	.align		4
.L_36:
        /*00e0*/ 	.byte	0x03, 0x19
        /*00e2*/ 	.short	0x0040


	//----- nvinfo : EIATTR_PARAM_CBANK
	.align		4
        /*00e4*/ 	.byte	0x04, 0x0a
        /*00e6*/ 	.short	(.L_38 - .L_37)
	.align		4
.L_37:
        /*00e8*/ 	.word	index@(.nv.constant0.triton_red_fused__to_copy_add_mean_mul_pow_rsqrt_8)
        /*00ec*/ 	.short	0x0210
        /*00ee*/ 	.short	0x0040


	//----- nvinfo : EIATTR_SW_WAR
	.align		4
.L_38:
        /*00f0*/ 	.byte	0x04, 0x36
        /*00f2*/ 	.short	(.L_40 - .L_39)
.L_39:
        /*00f4*/ 	.word	0x00000008
.L_40:


//--------------------- .nv.callgraph             --------------------------
	.section	.nv.callgraph,"",@"SHT_CUDA_CALLGRAPH"
	.align	4
	.sectionentsize	8
	.align		4
        /*0000*/ 	.word	0x00000000
	.align		4
        /*0004*/ 	.word	0xffffffff
	.align		4
        /*0008*/ 	.word	0x00000000
	.align		4
        /*000c*/ 	.word	0xfffffffe
	.align		4
        /*0010*/ 	.word	0x00000000
	.align		4
        /*0014*/ 	.word	0xfffffffd
	.align		4
        /*0018*/ 	.word	0x00000000
	.align		4
        /*001c*/ 	.word	0xfffffffc


//--------------------- .nv.constant4             --------------------------
	.section	.nv.constant4,"a",@progbits
	.align	8
	.align		8
.nv.constant4:
        /*0000*/ 	.dword	_$_str


//--------------------- .text.triton_red_fused__to_copy_add_mean_mul_pow_rsqrt_8 --------------------------
	.section	.text.triton_red_fused__to_copy_add_mean_mul_pow_rsqrt_8,"ax",@progbits
	.sectionflags	@"SHF_BARRIERS=1"
	.align	128
        .global         triton_red_fused__to_copy_add_mean_mul_pow_rsqrt_8
        .type           triton_red_fused__to_copy_add_mean_mul_pow_rsqrt_8,@function
        .size           triton_red_fused__to_copy_add_mean_mul_pow_rsqrt_8,(.L_x_3 - triton_red_fused__to_copy_add_mean_mul_pow_rsqrt_8)
        .other          triton_red_fused__to_copy_add_mean_mul_pow_rsqrt_8,@"STO_CUDA_ENTRY STV_DEFAULT"
triton_red_fused__to_copy_add_mean_mul_pow_rsqrt_8:
.text.triton_red_fused__to_copy_add_mean_mul_pow_rsqrt_8:
[----:B------:R-:W0:Y:S02]  /*0000*/  LDC R1, c[0x0][0x28] ;  /* 0x00000a00ff017b82 */ /* 0x000e240000000800 */
[----:B------:R-:W1:Y:S01]  /*0010*/  S2R R19, SR_TID.X ;  /* 0x0000000000137919 */ /* 0x000e620000002100 */
[----:B------:R-:W2:Y:S01]  /*0020*/  LDC.64 R4, c[0x0][0x210] ;  /* 0x00008400ff047b82 */ /* 0x000ea20000000a00 */
[----:B------:R-:W-:Y:S01]  /*0030*/  ULDC UR4, c[0x0][0x240] ;  /* 0x0000900000047ab9 */ /* 0x000fe20000000800 */
[----:B------:R-:W-:Y:S01]  /*0040*/  HFMA2.MMA R27, -RZ, RZ, 0, 0 ;  /* 0x00000000ff1b7435 */ /* 0x000fe200000001ff */
[----:B------:R-:W3:Y:S01]  /*0050*/  S2R R20, SR_CTAID.X ;  /* 0x0000000000147919 */ /* 0x000ee20000002500 */
[----:B------:R-:W-:Y:S01]  /*0060*/  HFMA2.MMA R24, -RZ, RZ, 0, 0 ;  /* 0x00000000ff187435 */ /* 0x000fe200000001ff */
[----:B------:R-:W-:Y:S02]  /*0070*/  MOV R25, 0xffffffc0 ;  /* 0xffffffc000197802 */ /* 0x000fe40000000f00 */
[----:B------:R-:W-:Y:S01]  /*0080*/  CS2R R22, SRZ ;  /* 0x0000000000167805 */ /* 0x000fe2000001ff00 */
[----:B------:R-:W-:Y:S01]  /*0090*/  ULDC.64 UR6, c[0x0][0x208] ;  /* 0x0000820000067ab9 */ /* 0x000fe20000000a00 */
[----:B------:R-:W2:Y:S01]  /*00a0*/  LDC.64 R2, c[0x0][0x220] ;  /* 0x00008800ff027b82 */ /* 0x000ea20000000a00 */
[----:B-1----:R-:W-:-:S02]  /*00b0*/  SHF.R.U32.HI R21, RZ, 0x4, R19 ;  /* 0x00000004ff157819 */ /* 0x002fc40000011613 */
[----:B------:R-:W-:Y:S02]  /*00c0*/  SHF.L.U32 R18, R19, 0x2, RZ ;  /* 0x0000000213127819 */ /* 0x000fe400000006ff */
[----:B---3--:R-:W-:Y:S02]  /*00d0*/  SHF.L.U32 R20, R20, 0x2, RZ ;  /* 0x0000000214147819 */ /* 0x008fe400000006ff */
[----:B------:R-:W-:Y:S02]  /*00e0*/  SGXT.U32 R21, R21, 0x2 ;  /* 0x000000021515781a */ /* 0x000fe40000000000 */
[----:B------:R-:W-:Y:S02]  /*00f0*/  LOP3.LUT R18, R18, 0x3c, RZ, 0xc0, !PT ;  /* 0x0000003c12127812 */ /* 0x000fe400078ec0ff */
[----:B------:R-:W-:-:S04]  /*0100*/  LOP3.LUT R7, R21, R20, RZ, 0xfc, !PT ;  /* 0x0000001415077212 */ /* 0x000fc800078efcff */
[C---:B------:R-:W-:Y:S02]  /*0110*/  ISETP.GE.AND P1, PT, R7.reuse, UR4, PT ;  /* 0x0000000407007c0c */ /* 0x040fe4000bf26270 */
[----:B--2---:R-:W-:-:S11]  /*0120*/  LEA R0, R7, R18, 0xc ;  /* 0x0000001207007211 */ /* 0x004fd600078e60ff */
.L_x_0:
[----:B-1----:R-:W1:Y:S01]  /*0130*/  LDC.64 R10, c[0x0][0x228] ;  /* 0x00008a00ff0a7b82 */ /* 0x002e620000000a00 */
[----:B------:R-:W-:Y:S02]  /*0140*/  IADD3 R25, R25, 0x40, RZ ;  /* 0x0000004019197810 */ /* 0x000fe40007ffe0ff */
[----:B------:R-:W-:Y:S02]  /*0150*/  CS2R R6, SRZ ;  /* 0x0000000000067805 */ /* 0x000fe4000001ff00 */
[----:B------:R-:W-:Y:S02]  /*0160*/  CS2R R8, SRZ ;  /* 0x0000000000087805 */ /* 0x000fe4000001ff00 */
[----:B------:R-:W-:-:S05]  /*0170*/  LOP3.LUT R17, R0, R25, RZ, 0xfc, !PT ;  /* 0x0000001900117212 */ /* 0x000fca00078efcff */
[----:B------:R-:W-:Y:S01]  /*0180*/  IMAD.WIDE R12, R17, 0x2, R2 ;  /* 0x00000002110c7825 */ /* 0x000fe200078e0202 */
[----:B------:R-:W-:-:S04]  /*0190*/  CS2R R14, SRZ ;  /* 0x00000000000e7805 */ /* 0x000fc8000001ff00 */
[----:B------:R-:W2:Y:S01]  /*01a0*/  @!P1 LDG.E.EF.64 R8, desc[UR6][R12.64] ;  /* 0x000000060c089981 */ /* 0x000ea2000c0e1b00 */
[----:B-1----:R-:W-:-:S05]  /*01b0*/  IMAD.WIDE R10, R17, 0x2, R10 ;  /* 0x00000002110a7825 */ /* 0x002fca00078e020a */
[----:B------:R1:W3:Y:S01]  /*01c0*/  @!P1 LDG.E.EF.64 R6, desc[UR6][R10.64] ;  /* 0x000000060a069981 */ /* 0x0002e2000c0e1b00 */
[----:B------:R-:W-:-:S05]  /*01d0*/  IMAD.WIDE R16, R17, 0x2, R4 ;  /* 0x0000000211107825 */ /* 0x000fca00078e0204 */
[----:B------:R-:W4:Y:S01]  /*01e0*/  @!P1 LDG.E.EF.64 R14, desc[UR6][R16.64] ;  /* 0x00000006100e9981 */ /* 0x000f22000c0e1b00 */
[----:B------:R-:W-:Y:S01]  /*01f0*/  ISETP.GE.U32.AND P0, PT, R25, 0xfc0, PT ;  /* 0x00000fc01900780c */ /* 0x000fe20003f06070 */
[----:B--2---:R-:W-:Y:S02]  /*0200*/  HADD2.F32 R26, -RZ, R9.H0_H0 ;  /* 0x20000009ff1a7230 */ /* 0x004fe40000004100 */
[----:B------:R-:W-:Y:S02]  /*0210*/  HADD2.F32 R13, -RZ, R9.H1_H1 ;  /* 0x30000009ff0d7230 */ /* 0x000fe40000004100 */
[----:B-1----:R-:W-:Y:S02]  /*0220*/  HADD2.F32 R10, -RZ, R8.H0_H0 ;  /* 0x20000008ff0a7230 */ /* 0x002fe40000004100 */
[----:B------:R-:W-:Y:S02]  /*0230*/  HADD2.F32 R9, -RZ, R8.H1_H1 ;  /* 0x30000008ff097230 */ /* 0x000fe40000004100 */
[----:B---3--:R-:W-:-:S02]  /*0240*/  HADD2.F32 R29, -RZ, R7.H0_H0 ;  /* 0x20000007ff1d7230 */ /* 0x008fc40000004100 */
[----:B------:R-:W-:Y:S02]  /*0250*/  HADD2.F32 R28, -RZ, R7.H1_H1 ;  /* 0x30000007ff1c7230 */ /* 0x000fe40000004100 */
[----:B------:R-:W-:Y:S02]  /*0260*/  HADD2.F32 R11, -RZ, R6.H0_H0 ;  /* 0x20000006ff0b7230 */ /* 0x000fe40000004100 */
[----:B------:R-:W-:Y:S01]  /*0270*/  FADD R7, R26, R29 ;  /* 0x0000001d1a077221 */ /* 0x000fe20000000000 */
[----:B------:R-:W-:Y:S02]  /*0280*/  HADD2.F32 R26, -RZ, R6.H1_H1 ;  /* 0x30000006ff1a7230 */ /* 0x000fe40000004100 */
[----:B------:R-:W-:Y:S01]  /*0290*/  FADD R6, R13, R28 ;  /* 0x0000001c0d067221 */ /* 0x000fe20000000000 */
[----:B----4-:R-:W-:Y:S02]  /*02a0*/  HADD2.F32 R8, -RZ, R14.H1_H1 ;  /* 0x3000000eff087230 */ /* 0x010fe40000004100 */
[----:B------:R-:W-:Y:S01]  /*02b0*/  FADD R11, R10, R11 ;  /* 0x0000000b0a0b7221 */ /* 0x000fe20000000000 */
[----:B------:R-:W-:-:S02]  /*02c0*/  HADD2.F32 R14, -RZ, R14.H0_H0 ;  /* 0x2000000eff0e7230 */ /* 0x000fc40000004100 */
[----:B------:R-:W-:Y:S01]  /*02d0*/  FADD R9, R9, R26 ;  /* 0x0000001a09097221 */ /* 0x000fe20000000000 */
[----:B------:R-:W-:Y:S02]  /*02e0*/  HADD2.F32 R13, -RZ, R15.H1_H1 ;  /* 0x3000000fff0d7230 */ /* 0x000fe40000004100 */
[----:B------:R-:W-:Y:S02]  /*02f0*/  HADD2.F32 R10, -RZ, R15.H0_H0 ;  /* 0x2000000fff0a7230 */ /* 0x000fe40000004100 */
[----:B------:R-:W-:Y:S01]  /*0300*/  FADD R9, R8, R9 ;  /* 0x0000000908097221 */ /* 0x000fe20000000000 */
[----:B------:R-:W-:Y:S01]  /*0310*/  FADD R14, R14, R11 ;  /* 0x0000000b0e0e7221 */ /* 0x000fe20000000000 */
[----:B------:R-:W-:Y:S01]  /*0320*/  FADD R13, R13, R6 ;  /* 0x000000060d0d7221 */ /* 0x000fe20000000000 */
[----:B------:R-:W-:-:S03]  /*0330*/  FADD R10, R10, R7 ;  /* 0x000000070a0a7221 */ /* 0x000fc60000000000 */
[----:B------:R-:W-:Y:S02]  /*0340*/  F2FP.F16.F32.PACK_AB R6, R9, R14 ;  /* 0x0000000e0906723e */ /* 0x000fe400000000ff */
[----:B------:R-:W-:Y:S01]  /*0350*/  F2FP.F16.F32.PACK_AB R7, R13, R10 ;  /* 0x0000000a0d07723e */ /* 0x000fe200000000ff */
[----:B------:R-:W-:Y:S01]  /*0360*/  @!P1 FFMA R27, R14, R14, R27 ;  /* 0x0000000e0e1b9223 */ /* 0x000fe2000000001b */
[----:B------:R-:W-:-:S03]  /*0370*/  @!P1 FFMA R22, R9, R9, R22 ;  /* 0x0000000909169223 */ /* 0x000fc60000000016 */
[----:B------:R1:W-:Y:S01]  /*0380*/  @!P1 STG.E.64 desc[UR6][R16.64], R6 ;  /* 0x0000000610009986 */ /* 0x0003e2000c101b06 */
[----:B------:R-:W-:Y:S01]  /*0390*/  @!P1 FFMA R23, R10, R10, R23 ;  /* 0x0000000a0a179223 */ /* 0x000fe20000000017 */
[----:B------:R-:W-:Y:S01]  /*03a0*/  @!P1 FFMA R24, R13, R13, R24 ;  /* 0x0000000d0d189223 */ /* 0x000fe20000000018 */
[----:B------:R-:W-:Y:S06]  /*03b0*/  @!P0 BRA `(.L_x_0) ;  /* 0xfffffffc005c8947 */ /* 0x000fec000383ffff */
[----:B------:R-:W-:Y:S01]  /*03c0*/  FADD R22, R27, R22 ;  /* 0x000000161b167221 */ /* 0x000fe20000000000 */
[----:B------:R-:W2:Y:S01]  /*03d0*/  S2UR UR5, SR_CgaCtaId ;  /* 0x00000000000579c3 */ /* 0x000ea20000008800 */
[----:B------:R-:W-:Y:S01]  /*03e0*/  UMOV UR4, 0x400 ;  /* 0x0000040000047882 */ /* 0x000fe20000000000 */
[----:B------:R-:W-:Y:S01]  /*03f0*/  MOV R13, 0x39800000 ;  /* 0x39800000000d7802 */ /* 0x000fe20000000f00 */
[----:B------:R-:W-:Y:S01]  /*0400*/  FADD R23, R23, R22 ;  /* 0x0000001617177221 */ /* 0x000fe20000000000 */
[----:B------:R-:W-:Y:S02]  /*0410*/  LOP3.LUT P0, RZ, R19, 0x3c, RZ, 0xc0, !PT ;  /* 0x0000003c13ff7812 */ /* 0x000fe4000780c0ff */
[----:B-1----:R-:W-:Y:S01]  /*0420*/  MOV R17, 0xffffffc0 ;  /* 0xffffffc000117802 */ /* 0x002fe20000000f00 */
[----:B------:R-:W-:Y:S01]  /*0430*/  FADD R23, R24, R23 ;  /* 0x0000001718177221 */ /* 0x000fe20000000000 */
[----:B------:R-:W1:Y:S04]  /*0440*/  LDC.64 R8, c[0x0][0x238] ;  /* 0x00008e00ff087b82 */ /* 0x000e680000000a00 */
[----:B------:R-:W3:Y:S01]  /*0450*/  SHFL.BFLY PT, R2, R23, 0x8, 0x1f ;  /* 0x0d001f0017027f89 */ /* 0x000ee200000e0000 */
[----:B--2---:R-:W-:-:S03]  /*0460*/  UPRMT UR4, UR5, 0x654, UR4 ;  /* 0x0000065405047896 */ /* 0x004fc60008000004 */
[----:B------:R-:W-:-:S03]  /*0470*/  ULDC UR5, c[0x0][0x240] ;  /* 0x0000900000057ab9 */ /* 0x000fc60000000800 */
[----:B------:R-:W-:Y:S02]  /*0480*/  LEA R21, R21, UR4, 0x2 ;  /* 0x0000000415157c11 */ /* 0x000fe4000f8e10ff */
[----:B------:R-:W-:Y:S01]  /*0490*/  LEA R18, R18, UR4, 0x2 ;  /* 0x0000000412127c11 */ /* 0x000fe2000f8e10ff */
[----:B---3--:R-:W-:-:S05]  /*04a0*/  FADD R3, R23, R2 ;  /* 0x0000000217037221 */ /* 0x008fca0000000000 */
[----:B------:R-:W2:Y:S02]  /*04b0*/  SHFL.BFLY PT, R2, R3, 0x4, 0x1f ;  /* 0x0c801f0003027f89 */ /* 0x000ea400000e0000 */
[----:B--2---:R-:W-:Y:S01]  /*04c0*/  FADD R4, R3, R2 ;  /* 0x0000000203047221 */ /* 0x004fe20000000000 */
[----:B------:R-:W-:Y:S02]  /*04d0*/  LOP3.LUT R2, R19, 0x3, RZ, 0xc0, !PT ;  /* 0x0000000313027812 */ /* 0x000fe400078ec0ff */
[----:B------:R-:W-:Y:S02]  /*04e0*/  LOP3.LUT R3, R20, 0x3, R19, 0xf8, !PT ;  /* 0x0000000314037812 */ /* 0x000fe400078ef813 */
[----:B------:R-:W2:Y:S01]  /*04f0*/  SHFL.BFLY PT, R5, R4, 0x2, 0x1f ;  /* 0x0c401f0004057f89 */ /* 0x000ea200000e0000 */
[----:B------:R-:W-:Y:S02]  /*0500*/  LEA R2, R2, UR4, 0x2 ;  /* 0x0000000402027c11 */ /* 0x000fe4000f8e10ff */
[----:B------:R-:W-:-:S02]  /*0510*/  ISETP.LT.AND P0, PT, R3, UR5, !P0 ;  /* 0x0000000503007c0c */ /* 0x000fc4000c701270 */
[----:B------:R-:W-:-:S04]  /*0520*/  LOP3.LUT R19, R19, 0x3f, RZ, 0xc0, !PT ;  /* 0x0000003f13137812 */ /* 0x000fc800078ec0ff */
[----:B------:R-:W-:Y:S01]  /*0530*/  LEA R16, R19, UR4, 0x2 ;  /* 0x0000000413107c11 */ /* 0x000fe2000f8e10ff */
[----:B--2---:R-:W-:-:S05]  /*0540*/  FADD R5, R4, R5 ;  /* 0x0000000504057221 */ /* 0x004fca0000000000 */
[----:B------:R-:W2:Y:S02]  /*0550*/  SHFL.BFLY PT, R6, R5, 0x1, 0x1f ;  /* 0x0c201f0005067f89 */ /* 0x000ea400000e0000 */
[----:B--2---:R-:W-:Y:S02]  /*0560*/  FADD R10, R5, R6 ;  /* 0x00000006050a7221 */ /* 0x004fe40000000000 */
[----:B------:R-:W2:Y:S02]  /*0570*/  LDC.64 R6, c[0x0][0x218] ;  /* 0x00008600ff067b82 */ /* 0x000ea40000000a00 */
[----:B------:R-:W-:Y:S01]  /*0580*/  FFMA R12, R10, R13, 9.9999997473787516356e-06 ;  /* 0x3727c5ac0a0c7423 */ /* 0x000fe2000000000d */
[----:B------:R-:W-:Y:S05]  /*0590*/  STS [R21], R10 ;  /* 0x0000000a15007388 */ /* 0x000fea0000000800 */
[----:B------:R-:W-:Y:S08]  /*05a0*/  BAR.SYNC.DEFER_BLOCKING 0x0 ;  /* 0x0000000000007b1d */ /* 0x000ff00000010000 */
[----:B------:R-:W3:Y:S01]  /*05b0*/  LDC.64 R4, c[0x0][0x230] ;  /* 0x00008c00ff047b82 */ /* 0x000ee20000000a00 */
[----:B------:R-:W-:Y:S01]  /*05c0*/  MUFU.RSQ R12, R12 ;  /* 0x0000000c000c7308 */ /* 0x000fe20000001400 */
[----:B--2---:R-:W-:Y:S01]  /*05d0*/  IMAD.WIDE R6, R3, 0x4, R6 ;  /* 0x0000000403067825 */ /* 0x004fe200078e0206 */
[----:B------:R-:W2:Y:S03]  /*05e0*/  LDS R2, [R2] ;  /* 0x0000000002027984 */ /* 0x000ea60000000800 */
[----:B---3--:R-:W-:-:S04]  /*05f0*/  IMAD.WIDE.U32 R14, R19, 0x2, R4 ;  /* 0x00000002130e7825 */ /* 0x008fc800078e0004 */
[----:B--2---:R-:W-:Y:S01]  /*0600*/  FFMA R11, R2, R13, 9.9999997473787516356e-06 ;  /* 0x3727c5ac020b7423 */ /* 0x004fe2000000000d */
[----:B------:R-:W-:Y:S01]  /*0610*/  MOV R13, 0xffffffff ;  /* 0xffffffff000d7802 */ /* 0x000fe20000000f00 */
[----:B------:R-:W1:Y:S04]  /*0620*/  LDC.64 R2, c[0x0][0x210] ;  /* 0x00008400ff027b82 */ /* 0x000e680000000a00 */
[----:B------:R-:W2:Y:S04]  /*0630*/  MUFU.RSQ R11, R11 ;  /* 0x0000000b000b7308 */ /* 0x000ea80000001400 */
[----:B------:R-:W-:Y:S06]  /*0640*/  BAR.SYNC.DEFER_BLOCKING 0x0 ;  /* 0x0000000000007b1d */ /* 0x000fec0000010000 */
[----:B-12---:R3:W-:Y:S02]  /*0650*/  @P0 STG.E desc[UR6][R6.64], R11 ;  /* 0x0000000b06000986 */ /* 0x0067e4000c101906 */
.L_x_1:
[----:B-1----:R1:W2:Y:S01]  /*0660*/  LDG.E.EL.U16 R4, desc[UR6][R14.64] ;  /* 0x000000060e047981 */ /* 0x0022a2000c2e1500 */
[----:B------:R-:W-:Y:S02]  /*0670*/  IADD3 R17, P0, R17, 0x40, RZ ;  /* 0x0000004011117810 */ /* 0x000fe40007f1e0ff */
[----:B---3--:R-:W-:Y:S02]  /*0680*/  CS2R R10, SRZ ;  /* 0x00000000000a7805 */ /* 0x008fe4000001ff00 */
[----:B------:R-:W-:-:S05]  /*0690*/  LOP3.LUT R19, R0, R17, RZ, 0xfc, !PT ;  /* 0x0000001100137212 */ /* 0x000fca00078efcff */
[----:B------:R-:W-:-:S05]  /*06a0*/  IMAD.WIDE R20, R19, 0x2, R2 ;  /* 0x0000000213147825 */ /* 0x000fca00078e0202 */
[----:B------:R-:W3:Y:S01]  /*06b0*/  @!P1 LDG.E.EF.64 R10, desc[UR6][R20.64] ;  /* 0x00000006140a9981 */ /* 0x000ee2000c0e1b00 */
[----:B------:R-:W-:Y:S01]  /*06c0*/  IADD3.X R13, RZ, R13, RZ, P0, !PT ;  /* 0x0000000dff0d7210 */ /* 0x000fe200007fe4ff */
[----:B------:R-:W-:Y:S01]  /*06d0*/  BAR.SYNC.DEFER_BLOCKING 0x0 ;  /* 0x0000000000007b1d */ /* 0x000fe20000010000 */
[----:B------:R-:W-:Y:S02]  /*06e0*/  ISETP.GE.U32.AND P0, PT, R17, 0xfc0, PT ;  /* 0x00000fc01100780c */ /* 0x000fe40003f06070 */
[----:B-1----:R-:W-:Y:S02]  /*06f0*/  IADD3 R14, P2, R14, 0x80, RZ ;  /* 0x000000800e0e7810 */ /* 0x002fe40007f5e0ff */
[----:B------:R-:W-:Y:S02]  /*0700*/  ISETP.GE.U32.AND.EX P0, PT, R13, RZ, PT, P0 ;  /* 0x000000ff0d00720c */ /* 0x000fe40003f06100 */
[----:B------:R-:W-:Y:S01]  /*0710*/  IADD3.X R15, RZ, R15, RZ, P2, !PT ;  /* 0x0000000fff0f7210 */ /* 0x000fe200017fe4ff */
[----:B--2---:R-:W-:-:S05]  /*0720*/  HADD2.F32 R29, -RZ, R4.H0_H0 ;  /* 0x20000004ff1d7230 */ /* 0x004fca0000004100 */
[----:B------:R-:W-:Y:S01]  /*0730*/  STS [R16], R29 ;  /* 0x0000001d10007388 */ /* 0x000fe20000000800 */
[----:B------:R-:W-:Y:S01]  /*0740*/  BAR.SYNC.DEFER_BLOCKING 0x0 ;  /* 0x0000000000007b1d */ /* 0x000fe20000010000 */
[----:B---3--:R-:W-:Y:S02]  /*0750*/  HADD2.F32 R23, -RZ, R10.H0_H0 ;  /* 0x2000000aff177230 */ /* 0x008fe40000004100 */
[----:B------:R-:W-:Y:S02]  /*0760*/  HADD2.F32 R25, -RZ, R10.H1_H1 ;  /* 0x3000000aff197230 */ /* 0x000fe40000004100 */
[----:B------:R-:W-:Y:S02]  /*0770*/  HADD2.F32 R27, -RZ, R11.H0_H0 ;  /* 0x2000000bff1b7230 */ /* 0x000fe40000004100 */
[C---:B------:R-:W-:Y:S01]  /*0780*/  FMUL R23, R12.reuse, R23 ;  /* 0x000000170c177220 */ /* 0x040fe20000400000 */
[----:B------:R-:W-:Y:S02]  /*0790*/  HADD2.F32 R11, -RZ, R11.H1_H1 ;  /* 0x3000000bff0b7230 */ /* 0x000fe40000004100 */
[C---:B------:R-:W-:Y:S01]  /*07a0*/  FMUL R10, R12.reuse, R25 ;  /* 0x000000190c0a7220 */ /* 0x040fe20000400000 */
[----:B------:R-:W-:-:S02]  /*07b0*/  FMUL R27, R12, R27 ;  /* 0x0000001b0c1b7220 */ /* 0x000fc40000400000 */
[----:B------:R-:W-:Y:S01]  /*07c0*/  FMUL R20, R12, R11 ;  /* 0x0000000b0c147220 */ /* 0x000fe20000400000 */
[----:B------:R-:W1:Y:S02]  /*07d0*/  LDS.128 R4, [R18] ;  /* 0x0000000012047984 */ /* 0x000e640000000c00 */
[----:B-1----:R-:W-:Y:S01]  /*07e0*/  FMUL R4, R23, R4 ;  /* 0x0000000417047220 */ /* 0x002fe20000400000 */
[----:B------:R-:W-:Y:S01]  /*07f0*/  FMUL R5, R10, R5 ;  /* 0x000000050a057220 */ /* 0x000fe20000400000 */
[----:B------:R-:W-:Y:S01]  /*0800*/  FMUL R27, R6, R27 ;  /* 0x0000001b061b7220 */ /* 0x000fe20000400000 */
[----:B------:R-:W-:Y:S01]  /*0810*/  FMUL R20, R7, R20 ;  /* 0x0000001407147220 */ /* 0x000fe20000400000 */
[----:B------:R-:W-:Y:S02]  /*0820*/  IMAD.WIDE R6, R19, 0x2, R8 ;  /* 0x0000000213067825 */ /* 0x000fe400078e0208 */
[----:B------:R-:W-:Y:S02]  /*0830*/  F2FP.F16.F32.PACK_AB R4, R5, R4 ;  /* 0x000000040504723e */ /* 0x000fe400000000ff */
[----:B------:R-:W-:-:S05]  /*0840*/  F2FP.F16.F32.PACK_AB R5, R20, R27 ;  /* 0x0000001b1405723e */ /* 0x000fca00000000ff */
[----:B------:R1:W-:Y:S01]  /*0850*/  @!P1 STG.E.64 desc[UR6][R6.64], R4 ;  /* 0x0000000406009986 */ /* 0x0003e2000c101b06 */
[----:B------:R-:W-:Y:S05]  /*0860*/  @!P0 BRA `(.L_x_1) ;  /* 0xfffffffc007c8947 */ /* 0x000fea000383ffff */
[----:B------:R-:W-:Y:S05]  /*0870*/  EXIT ;  /* 0x000000000000794d */ /* 0x000fea0003800000 */
.L_x_2:
[----:B------:R-:W-:-:S00]  /*0880*/  BRA `(.L_x_2) ;  /* 0xfffffffc00fc7947 */ /* 0x000fc0000383ffff */
[----:B------:R-:W-:-:S00]  /*0890*/  NOP ;  /* 0x0000000000007918 */ /* 0x000fc00000000000 */
        /* <DEDUP_REMOVED lines=14> */
.L_x_3:


//--------------------- .nv.global.init           --------------------------
	.section	.nv.global.init,"aw",@progbits
.nv.global.init:
	.type		_$_str,@object
	.size		_$_str,(.L_0 - _$_str)
_$_str:
        /*0000*/ 	.byte	0x5f, 0x5f, 0x43, 0x55, 0x44, 0x41, 0x5f, 0x46, 0x54, 0x5a, 0x00
.L_0:


//--------------------- .nv.shared.triton_red_fused__to_copy_add_mean_mul_pow_rsqrt_8 --------------------------
	.section	.nv.shared.triton_red_fused__to_copy_add_mean_mul_pow_rsqrt_8,"aw",@nobits
	.sectionflags	@""
	.align	16
	.zero		1024


//--------------------- .nv.constant0.triton_red_fused__to_copy_add_mean_mul_pow_rsqrt_8 --------------------------
	.section	.nv.constant0.triton_red_fused__to_copy_add_mean_mul_pow_rsqrt_8,"a",@progbits
	.sectionflags	@""
	.align	4
.nv.constant0.triton_red_fused__to_copy_add_mean_mul_pow_rsqrt_8:
	.zero		592
